	.headerflags	@"EF_CUDA_TEXMODE_UNIFIED EF_CUDA_64BIT_ADDRESS EF_CUDA_ACCELERATORS EF_CUDA_SM90 EF_CUDA_VIRTUAL_SM(EF_CUDA_SM90)"
	.elftype	@"ET_EXEC"


//--------------------- .nv.info                  --------------------------
	.section	.nv.info,"",@"SHT_CUDA_INFO"
	.align	4


	//----- nvinfo : EIATTR_REGCOUNT
	.align		4
        /*0000*/ 	.byte	0x04, 0x2f
        /*0002*/ 	.short	(.L_1 - .L_0)
	.align		4
.L_0:
        /*0004*/ 	.word	index@(triton_per_fused_abs_mean_mul_sign_0)
        /*0008*/ 	.word	0x0000000d


	//----- nvinfo : EIATTR_MIN_STACK_SIZE
	.align		4
.L_1:
        /*000c*/ 	.byte	0x04, 0x12
        /*000e*/ 	.short	(.L_3 - .L_2)
	.align		4
.L_2:
        /*0010*/ 	.word	index@(triton_per_fused_abs_mean_mul_sign_0)
        /*0014*/ 	.word	0x00000000


	//----- nvinfo : EIATTR_FRAME_SIZE
	.align		4
.L_3:
        /*0018*/ 	.byte	0x04, 0x11
        /*001a*/ 	.short	(.L_5 - .L_4)
	.align		4
.L_4:
        /*001c*/ 	.word	index@(triton_per_fused_abs_mean_mul_sign_0)
        /*0020*/ 	.word	0x00000000


	//----- nvinfo : EIATTR_MIN_STACK_SIZE
	.align		4
.L_5:
        /*0024*/ 	.byte	0x04, 0x12
        /*0026*/ 	.short	(.L_7 - .L_6)
	.align		4
.L_6:
        /*0028*/ 	.word	index@(triton_per_fused_abs_mean_mul_sign_0)
        /*002c*/ 	.word	0x00000000
.L_7:


//--------------------- .nv.info.triton_per_fused_abs_mean_mul_sign_0 --------------------------
	.section	.nv.info.triton_per_fused_abs_mean_mul_sign_0,"",@"SHT_CUDA_INFO"
	.sectionflags	@""
	.align	4


	//----- nvinfo : EIATTR_CUDA_API_VERSION
	.align		4
        /*0000*/ 	.byte	0x04, 0x37
        /*0002*/ 	.short	(.L_9 - .L_8)
.L_8:
        /*0004*/ 	.word	0x0000007c


	//----- nvinfo : EIATTR_KPARAM_INFO
	.align		4
.L_9:
        /*0008*/ 	.byte	0x04, 0x17
        /*000a*/ 	.short	(.L_11 - .L_10)
.L_10:
        /*000c*/ 	.word	0x00000000
        /*0010*/ 	.short	0x0002
        /*0012*/ 	.short	0x0010
        /*0014*/ 	.byte	0x00, 0xf0, 0x11, 0x00


	//----- nvinfo : EIATTR_KPARAM_INFO
	.align		4
.L_11:
        /*0018*/ 	.byte	0x04, 0x17
        /*001a*/ 	.short	(.L_13 - .L_12)
.L_12:
        /*001c*/ 	.word	0x00000000
        /*0020*/ 	.short	0x0001
        /*0022*/ 	.short	0x0008
        /*0024*/ 	.byte	0x00, 0xf4, 0x21, 0x00


	//----- nvinfo : EIATTR_KPARAM_INFO
	.align		4
.L_13:
        /*0028*/ 	.byte	0x04, 0x17
        /*002a*/ 	.short	(.L_15 - .L_14)
.L_14:
        /*002c*/ 	.word	0x00000000
        /*0030*/ 	.short	0x0000
        /*0032*/ 	.short	0x0000
        /*0034*/ 	.byte	0x00, 0xf4, 0x21, 0x00


	//----- nvinfo : EIATTR_SPARSE_MMA_MASK
	.align		4
.L_15:
        /*0038*/ 	.byte	0x03, 0x50
        /*003a*/ 	.short	0x0000


	//----- nvinfo : EIATTR_MAXREG_COUNT
	.align		4
        /*003c*/ 	.byte	0x03, 0x1b
        /*003e*/ 	.short	0x00ff


	//----- nvinfo : EIATTR_COOP_GROUP_MASK_REGIDS
	.align		4
        /*0040*/ 	.byte	0x04, 0x29
        /*0042*/ 	.short	(.L_17 - .L_16)


	//   ....[0]....
.L_16:
        /*0044*/ 	.word	0xffffffff


	//   ....[1]....
        /*0048*/ 	.word	0xffffffff


	//   ....[2]....
        /*004c*/ 	.word	0xffffffff


	//   ....[3]....
        /*0050*/ 	.word	0xffffffff


	//----- nvinfo : EIATTR_COOP_GROUP_INSTR_OFFSETS
	.align		4
.L_17:
        /*0054*/ 	.byte	0x04, 0x28
        /*0056*/ 	.short	(.L_19 - .L_18)


	//   ....[0]....
.L_18:
        /*0058*/ 	.word	0x000000b0


	//   ....[1]....
        /*005c*/ 	.word	0x00000120


	//   ....[2]....
        /*0060*/ 	.word	0x00000150


	//   ....[3]....
        /*0064*/ 	.word	0x00000180


	//----- nvinfo : EIATTR_EXIT_INSTR_OFFSETS
	.align		4
.L_19:
        /*0068*/ 	.byte	0x04, 0x1c
        /*006a*/ 	.short	(.L_21 - .L_20)


	//   ....[0]....
.L_20:
        /*006c*/ 	.word	0x000001c0


	//   ....[1]....
        /*0070*/ 	.word	0x000001e0


	//----- nvinfo : EIATTR_REQNTID
	.align		4
.L_21:
        /*0074*/ 	.byte	0x04, 0x10
        /*0076*/ 	.short	(.L_23 - .L_22)
.L_22:
        /*0078*/ 	.word	0x00000040
        /*007c*/ 	.word	0x00000001
        /*0080*/ 	.word	0x00000001


	//----- nvinfo : EIATTR_CBANK_PARAM_SIZE
	.align		4
.L_23:
        /*0084*/ 	.byte	0x03, 0x19
        /*0086*/ 	.short	0x0014


	//----- nvinfo : EIATTR_PARAM_CBANK
	.align		4
        /*0088*/ 	.byte	0x04, 0x0a
        /*008a*/ 	.short	(.L_25 - .L_24)
	.align		4
.L_24:
        /*008c*/ 	.word	index@(.nv.constant0.triton_per_fused_abs_mean_mul_sign_0)
        /*0090*/ 	.short	0x0210
        /*0092*/ 	.short	0x0014


	//----- nvinfo : EIATTR_SW_WAR
	.align		4
.L_25:
        /*0094*/ 	.byte	0x04, 0x36
        /*0096*/ 	.short	(.L_27 - .L_26)
.L_26:
        /*0098*/ 	.word	0x00000008
.L_27:


//--------------------- .nv.callgraph             --------------------------
	.section	.nv.callgraph,"",@"SHT_CUDA_CALLGRAPH"
	.align	4
	.sectionentsize	8
	.align		4
        /*0000*/ 	.word	0x00000000
	.align		4
        /*0004*/ 	.word	0xffffffff
	.align		4
        /*0008*/ 	.word	0x00000000
	.align		4
        /*000c*/ 	.word	0xfffffffe
	.align		4
        /*0010*/ 	.word	0x00000000
	.align		4
        /*0014*/ 	.word	0xfffffffd
	.align		4
        /*0018*/ 	.word	0x00000000
	.align		4
        /*001c*/ 	.word	0xfffffffc


//--------------------- .text.triton_per_fused_abs_mean_mul_sign_0 --------------------------
	.section	.text.triton_per_fused_abs_mean_mul_sign_0,"ax",@progbits
	.align	128
        .global         triton_per_fused_abs_mean_mul_sign_0
        .type           triton_per_fused_abs_mean_mul_sign_0,@function
        .size           triton_per_fused_abs_mean_mul_sign_0,(.L_x_1 - triton_per_fused_abs_mean_mul_sign_0)
        .other          triton_per_fused_abs_mean_mul_sign_0,@"STO_CUDA_ENTRY STV_DEFAULT"
triton_per_fused_abs_mean_mul_sign_0:
.text.triton_per_fused_abs_mean_mul_sign_0:
[----:B------:R-:W0:Y:S02]  /*0000*/  LDC R1, c[0x0][0x28] ;  /* 0x00000a00ff017b82 */ /* 0x000e240000000800 */
[----:B------:R-:W1:Y:S01]  /*0010*/  S2R R10, SR_TID.X ;  /* 0x00000000000a7919 */ /* 0x000e620000002100 */
[----:B------:R-:W2:Y:S01]  /*0020*/  LDC.64 R2, c[0x0][0x210] ;  /* 0x00008400ff027b82 */ /* 0x000ea20000000a00 */
[----:B------:R-:W-:Y:S01]  /*0030*/  ULDC.64 UR4, c[0x0][0x208] ;  /* 0x0000820000047ab9 */ /* 0x000fe20000000a00 */
[----:B-1----:R-:W-:-:S05]  /*0040*/  LOP3.LUT R5, R10, 0xf, RZ, 0xc0, !PT ;  /* 0x0000000f0a057812 */ /* 0x002fca00078ec0ff */
[----:B--2---:R-:W-:-:S06]  /*0050*/  IMAD.WIDE.U32 R2, R5, 0x4, R2 ;  /* 0x0000000405027825 */ /* 0x004fcc00078e0002 */
[----:B------:R-:W2:Y:S01]  /*0060*/  LDG.E R2, desc[UR4][R2.64] ;  /* 0x0000000402027981 */ /* 0x000ea2000c1e1900 */
[----:B------:R-:W-:Y:S01]  /*0070*/  HFMA2.MMA R8, -RZ, RZ, 0, 0 ;  /* 0x00000000ff087435 */ /* 0x000fe200000001ff */
[C---:B--2---:R-:W-:Y:S01]  /*0080*/  FADD R6, |R2|.reuse, -RZ ;  /* 0x800000ff02067221 */ /* 0x044fe20000000200 */
[C---:B------:R-:W-:Y:S02]  /*0090*/  FSETP.GT.AND P0, PT, R2.reuse, RZ, PT ;  /* 0x000000ff0200720b */ /* 0x040fe40003f04000 */
[----:B------:R-:W-:Y:S02]  /*00a0*/  FSETP.GEU.AND P1, PT, R2, RZ, PT ;  /* 0x000000ff0200720b */ /* 0x000fe40003f2e000 */
[----:B------:R1:W2:Y:S02]  /*00b0*/  SHFL.BFLY PT, R7, R6, 0x8, 0x1f ;  /* 0x0d001f0006077f89 */ /* 0x0002a400000e0000 */
[----:B-1----:R-:W-:-:S07]  /*00c0*/  SEL R6, RZ, 0x1, !P0 ;  /* 0x00000001ff067807 */ /* 0x002fce0004000000 */
[----:B------:R-:W-:Y:S02]  /*00d0*/  @!P0 IADD3 R8, RZ, -0x1, RZ ;  /* 0xffffffffff088810 */ /* 0x000fe40007ffe0ff */
[----:B------:R-:W-:Y:S02]  /*00e0*/  @P1 IADD3 R8, R6, RZ, RZ ;  /* 0x000000ff06081210 */ /* 0x000fe40007ffe0ff */
[----:B------:R-:W-:Y:S01]  /*00f0*/  LOP3.LUT P0, RZ, R10, 0x30, RZ, 0xc0, !PT ;  /* 0x000000300aff7812 */ /* 0x000fe2000780c0ff */
[----:B--2---:R-:W-:Y:S02]  /*0100*/  FADD R7, |R2|, R7 ;  /* 0x0000000702077221 */ /* 0x004fe40000000200 */
[----:B------:R-:W1:Y:S03]  /*0110*/  LDC.64 R2, c[0x0][0x218] ;  /* 0x00008600ff027b82 */ /* 0x000e660000000a00 */
[----:B------:R-:W2:Y:S01]  /*0120*/  SHFL.BFLY PT, R0, R7, 0x4, 0x1f ;  /* 0x0c801f0007007f89 */ /* 0x000ea200000e0000 */
[----:B-1----:R-:W-:-:S04]  /*0130*/  IMAD.WIDE.U32 R2, R5, 0x4, R2 ;  /* 0x0000000405027825 */ /* 0x002fc800078e0002 */
[----:B--2---:R-:W-:-:S05]  /*0140*/  FADD R0, R7, R0 ;  /* 0x0000000007007221 */ /* 0x004fca0000000000 */
[----:B------:R-:W1:Y:S02]  /*0150*/  SHFL.BFLY PT, R9, R0, 0x2, 0x1f ;  /* 0x0c401f0000097f89 */ /* 0x000e6400000e0000 */
[----:B-1----:R-:W-:Y:S02]  /*0160*/  FADD R9, R0, R9 ;  /* 0x0000000900097221 */ /* 0x002fe40000000000 */
[----:B------:R-:W1:Y:S03]  /*0170*/  I2F.S16 R0, R8 ;  /* 0x0000000800007306 */ /* 0x000e660000101400 */
[----:B------:R-:W2:Y:S02]  /*0180*/  SHFL.BFLY PT, R4, R9, 0x1, 0x1f ;  /* 0x0c201f0009047f89 */ /* 0x000ea400000e0000 */
[----:B--2---:R-:W-:-:S04]  /*0190*/  FADD R4, R9, R4 ;  /* 0x0000000409047221 */ /* 0x004fc80000000000 */
[----:B------:R-:W-:-:S04]  /*01a0*/  FMUL R7, R4, 0.0625 ;  /* 0x3d80000004077820 */ /* 0x000fc80000400000 */
[----:B-1----:R-:W-:Y:S01]  /*01b0*/  FMUL R7, R0, R7 ;  /* 0x0000000700077220 */ /* 0x002fe20000400000 */
[----:B------:R-:W-:Y:S06]  /*01c0*/  @P0 EXIT ;  /* 0x000000000000094d */ /* 0x000fec0003800000 */
[----:B------:R-:W-:Y:S01]  /*01d0*/  STG.E desc[UR4][R2.64], R7 ;  /* 0x0000000702007986 */ /* 0x000fe2000c101904 */
[----:B------:R-:W-:Y:S05]  /*01e0*/  EXIT ;  /* 0x000000000000794d */ /* 0x000fea0003800000 */
.L_x_0:
[----:B------:R-:W-:-:S00]  /*01f0*/  BRA `(.L_x_0) ;  /* 0xfffffffc00fc7947 */ /* 0x000fc0000383ffff */
[----:B------:R-:W-:-:S00]  /*0200*/  NOP ;  /* 0x0000000000007918 */ /* 0x000fc00000000000 */
[----:B------:R-:W-:-:S00]  /*0210*/  NOP ;  /* 0x0000000000007918 */ /* 0x000fc00000000000 */
[----:B------:R-:W-:-:S00]  /*0220*/  NOP ;  /* 0x0000000000007918 */ /* 0x000fc00000000000 */
[----:B------:R-:W-:-:S00]  /*0230*/  NOP ;  /* 0x0000000000007918 */ /* 0x000fc00000000000 */
[----:B------:R-:W-:-:S00]  /*0240*/  NOP ;  /* 0x0000000000007918 */ /* 0x000fc00000000000 */
[----:B------:R-:W-:-:S00]  /*0250*/  NOP ;  /* 0x0000000000007918 */ /* 0x000fc00000000000 */
[----:B------:R-:W-:-:S00]  /*0260*/  NOP ;  /* 0x0000000000007918 */ /* 0x000fc00000000000 */
[----:B------:R-:W-:-:S00]  /*0270*/  NOP ;  /* 0x0000000000007918 */ /* 0x000fc00000000000 */
.L_x_1:


//--------------------- .nv.constant0.triton_per_fused_abs_mean_mul_sign_0 --------------------------
	.section	.nv.constant0.triton_per_fused_abs_mean_mul_sign_0,"a",@progbits
	.sectionflags	@""
	.align	4
.nv.constant0.triton_per_fused_abs_mean_mul_sign_0:
	.zero		548
